	.headerflags	@"EF_CUDA_TEXMODE_UNIFIED EF_CUDA_64BIT_ADDRESS EF_CUDA_ACCELERATORS EF_CUDA_SM90 EF_CUDA_VIRTUAL_SM(EF_CUDA_SM90)"
	.elftype	@"ET_EXEC"


//--------------------- .nv.info                  --------------------------
	.section	.nv.info,"",@"SHT_CUDA_INFO"
	.align	4


	//----- nvinfo : EIATTR_REGCOUNT
	.align		4
        /*0000*/ 	.byte	0x04, 0x2f
        /*0002*/ 	.short	(.L_1 - .L_0)
	.align		4
.L_0:
        /*0004*/ 	.word	index@(triton_poi_fused_clone_4)
        /*0008*/ 	.word	0x0000000e


	//----- nvinfo : EIATTR_MIN_STACK_SIZE
	.align		4
.L_1:
        /*000c*/ 	.byte	0x04, 0x12
        /*000e*/ 	.short	(.L_3 - .L_2)
	.align		4
.L_2:
        /*0010*/ 	.word	index@(triton_poi_fused_clone_4)
        /*0014*/ 	.word	0x00000000


	//----- nvinfo : EIATTR_FRAME_SIZE
	.align		4
.L_3:
        /*0018*/ 	.byte	0x04, 0x11
        /*001a*/ 	.short	(.L_5 - .L_4)
	.align		4
.L_4:
        /*001c*/ 	.word	index@(triton_poi_fused_clone_4)
        /*0020*/ 	.word	0x00000000


	//----- nvinfo : EIATTR_MIN_STACK_SIZE
	.align		4
.L_5:
        /*0024*/ 	.byte	0x04, 0x12
        /*0026*/ 	.short	(.L_7 - .L_6)
	.align		4
.L_6:
        /*0028*/ 	.word	index@(triton_poi_fused_clone_4)
        /*002c*/ 	.word	0x00000000
.L_7:


//--------------------- .nv.info.triton_poi_fused_clone_4 --------------------------
	.section	.nv.info.triton_poi_fused_clone_4,"",@"SHT_CUDA_INFO"
	.sectionflags	@""
	.align	4


	//----- nvinfo : EIATTR_CUDA_API_VERSION
	.align		4
        /*0000*/ 	.byte	0x04, 0x37
        /*0002*/ 	.short	(.L_9 - .L_8)
.L_8:
        /*0004*/ 	.word	0x0000007c


	//----- nvinfo : EIATTR_KPARAM_INFO
	.align		4
.L_9:
        /*0008*/ 	.byte	0x04, 0x17
        /*000a*/ 	.short	(.L_11 - .L_10)
.L_10:
        /*000c*/ 	.word	0x00000000
        /*0010*/ 	.short	0x0003
        /*0012*/ 	.short	0x0018
        /*0014*/ 	.byte	0x00, 0xf0, 0x11, 0x00


	//----- nvinfo : EIATTR_KPARAM_INFO
	.align		4
.L_11:
        /*0018*/ 	.byte	0x04, 0x17
        /*001a*/ 	.short	(.L_13 - .L_12)
.L_12:
        /*001c*/ 	.word	0x00000000
        /*0020*/ 	.short	0x0002
        /*0022*/ 	.short	0x0010
        /*0024*/ 	.byte	0x00, 0xf4, 0x21, 0x00


	//----- nvinfo : EIATTR_KPARAM_INFO
	.align		4
.L_13:
        /*0028*/ 	.byte	0x04, 0x17
        /*002a*/ 	.short	(.L_15 - .L_14)
.L_14:
        /*002c*/ 	.word	0x00000000
        /*0030*/ 	.short	0x0001
        /*0032*/ 	.short	0x0008
        /*0034*/ 	.byte	0x00, 0xf4, 0x21, 0x00


	//----- nvinfo : EIATTR_KPARAM_INFO
	.align		4
.L_15:
        /*0038*/ 	.byte	0x04, 0x17
        /*003a*/ 	.short	(.L_17 - .L_16)
.L_16:
        /*003c*/ 	.word	0x00000000
        /*0040*/ 	.short	0x0000
        /*0042*/ 	.short	0x0000
        /*0044*/ 	.byte	0x00, 0xf4, 0x21, 0x00


	//----- nvinfo : EIATTR_SPARSE_MMA_MASK
	.align		4
.L_17:
        /*0048*/ 	.byte	0x03, 0x50
        /*004a*/ 	.short	0x0000


	//----- nvinfo : EIATTR_MAXREG_COUNT
	.align		4
        /*004c*/ 	.byte	0x03, 0x1b
        /*004e*/ 	.short	0x00ff


	//----- nvinfo : EIATTR_EXIT_INSTR_OFFSETS
	.align		4
        /*0050*/ 	.byte	0x04, 0x1c
        /*0052*/ 	.short	(.L_19 - .L_18)


	//   ....[0]....
.L_18:
        /*0054*/ 	.word	0x00000230


	//   ....[1]....
        /*0058*/ 	.word	0x00000250


	//----- nvinfo : EIATTR_REQNTID
	.align		4
.L_19:
        /*005c*/ 	.byte	0x04, 0x10
        /*005e*/ 	.short	(.L_21 - .L_20)
.L_20:
        /*0060*/ 	.word	0x00000080
        /*0064*/ 	.word	0x00000001
        /*0068*/ 	.word	0x00000001


	//----- nvinfo : EIATTR_CBANK_PARAM_SIZE
	.align		4
.L_21:
        /*006c*/ 	.byte	0x03, 0x19
        /*006e*/ 	.short	0x001c


	//----- nvinfo : EIATTR_PARAM_CBANK
	.align		4
        /*0070*/ 	.byte	0x04, 0x0a
        /*0072*/ 	.short	(.L_23 - .L_22)
	.align		4
.L_22:
        /*0074*/ 	.word	index@(.nv.constant0.triton_poi_fused_clone_4)
        /*0078*/ 	.short	0x0210
        /*007a*/ 	.short	0x001c


	//----- nvinfo : EIATTR_SW_WAR
	.align		4
.L_23:
        /*007c*/ 	.byte	0x04, 0x36
        /*007e*/ 	.short	(.L_25 - .L_24)
.L_24:
        /*0080*/ 	.word	0x00000008
.L_25:


//--------------------- .nv.callgraph             --------------------------
	.section	.nv.callgraph,"",@"SHT_CUDA_CALLGRAPH"
	.align	4
	.sectionentsize	8
	.align		4
        /*0000*/ 	.word	0x00000000
	.align		4
        /*0004*/ 	.word	0xffffffff
	.align		4
        /*0008*/ 	.word	0x00000000
	.align		4
        /*000c*/ 	.word	0xfffffffe
	.align		4
        /*0010*/ 	.word	0x00000000
	.align		4
        /*0014*/ 	.word	0xfffffffd
	.align		4
        /*0018*/ 	.word	0x00000000
	.align		4
        /*001c*/ 	.word	0xfffffffc


//--------------------- .text.triton_poi_fused_clone_4 --------------------------
	.section	.text.triton_poi_fused_clone_4,"ax",@progbits
	.align	128
        .global         triton_poi_fused_clone_4
        .type           triton_poi_fused_clone_4,@function
        .size           triton_poi_fused_clone_4,(.L_x_1 - triton_poi_fused_clone_4)
        .other          triton_poi_fused_clone_4,@"STO_CUDA_ENTRY STV_DEFAULT"
triton_poi_fused_clone_4:
.text.triton_poi_fused_clone_4:
[----:B------:R-:W0:Y:S02]  /*0000*/  LDC R1, c[0x0][0x28] ;  /* 0x00000a00ff017b82 */ /* 0x000e240000000800 */
[----:B------:R-:W1:Y:S01]  /*0010*/  S2R R0, SR_TID.X ;  /* 0x0000000000007919 */ /* 0x000e620000002100 */
[----:B------:R-:W-:Y:S01]  /*0020*/  ULDC.64 UR4, c[0x0][0x208] ;  /* 0x0000820000047ab9 */ /* 0x000fe20000000a00 */
[----:B------:R-:W2:Y:S01]  /*0030*/  S2R R5, SR_CTAID.X ;  /* 0x0000000000057919 */ /* 0x000ea20000002500 */
[----:B-1----:R-:W-:Y:S01]  /*0040*/  IMAD.SHL.U32 R0, R0, 0x2, RZ ;  /* 0x0000000200007824 */ /* 0x002fe200078e00ff */
[----:B--2---:R-:W-:-:S04]  /*0050*/  SHF.R.S32.HI R9, RZ, 0x17, R5 ;  /* 0x00000017ff097819 */ /* 0x004fc80000011405 */
[----:B------:R-:W-:Y:S02]  /*0060*/  LOP3.LUT R0, R0, 0xfe, RZ, 0xc0, !PT ;  /* 0x000000fe00007812 */ /* 0x000fe400078ec0ff */
[----:B------:R-:W-:-:S03]  /*0070*/  SGXT R9, R9, 0x1 ;  /* 0x000000010909781a */ /* 0x000fc60000000200 */
[----:B------:R-:W-:Y:S02]  /*0080*/  IMAD R0, R5, 0x100, R0 ;  /* 0x0000010005007824 */ /* 0x000fe400078e0200 */
[----:B------:R-:W1:Y:S03]  /*0090*/  LDC.64 R4, c[0x0][0x218] ;  /* 0x00008600ff047b82 */ /* 0x000e660000000a00 */
[----:B------:R-:W-:Y:S02]  /*00a0*/  SHF.R.S32.HI R3, RZ, 0x1f, R0 ;  /* 0x0000001fff037819 */ /* 0x000fe40000011400 */
[-C--:B------:R-:W-:Y:S02]  /*00b0*/  LEA.HI R10, R9, R0.reuse, RZ, 0x8 ;  /* 0x00000000090a7211 */ /* 0x080fe400078f40ff */
[----:B------:R-:W-:Y:S02]  /*00c0*/  LEA.HI R6, R3, R0, RZ, 0x2 ;  /* 0x0000000003067211 */ /* 0x000fe400078f10ff */
[----:B------:R-:W2:Y:S01]  /*00d0*/  LDC.64 R2, c[0x0][0x210] ;  /* 0x00008400ff027b82 */ /* 0x000ea20000000a00 */
[----:B------:R-:W-:-:S02]  /*00e0*/  SHF.R.S32.HI R10, RZ, 0x8, R10 ;  /* 0x00000008ff0a7819 */ /* 0x000fc4000001140a */
[--C-:B------:R-:W-:Y:S02]  /*00f0*/  SHF.R.S32.HI R7, RZ, 0x2, R6.reuse ;  /* 0x00000002ff077819 */ /* 0x100fe40000011406 */
[----:B------:R-:W-:Y:S02]  /*0100*/  SHF.R.S32.HI R8, RZ, 0x1f, R6 ;  /* 0x0000001fff087819 */ /* 0x000fe40000011406 */
[----:B------:R-:W-:Y:S02]  /*0110*/  LOP3.LUT R9, R6, 0xfffffffc, RZ, 0xc0, !PT ;  /* 0xfffffffc06097812 */ /* 0x000fe400078ec0ff */
[----:B------:R-:W-:Y:S02]  /*0120*/  LEA.HI R8, R8, R7, RZ, 0x6 ;  /* 0x0000000708087211 */ /* 0x000fe400078f30ff */
[C---:B------:R-:W-:Y:S01]  /*0130*/  ISETP.GE.AND P0, PT, R0.reuse, 0x300, PT ;  /* 0x000003000000780c */ /* 0x040fe20003f06270 */
[----:B------:R-:W-:Y:S01]  /*0140*/  IMAD.IADD R9, R0, 0x1, -R9 ;  /* 0x0000000100097824 */ /* 0x000fe200078e0a09 */
[----:B------:R-:W-:-:S03]  /*0150*/  LOP3.LUT R8, R8, 0xffffffc0, RZ, 0xc0, !PT ;  /* 0xffffffc008087812 */ /* 0x000fc600078ec0ff */
[----:B------:R-:W-:Y:S01]  /*0160*/  IMAD R9, R10, 0x4, R9 ;  /* 0x000000040a097824 */ /* 0x000fe200078e0209 */
[----:B------:R-:W-:Y:S01]  /*0170*/  CS2R R10, SRZ ;  /* 0x00000000000a7805 */ /* 0x000fe2000001ff00 */
[----:B------:R-:W-:Y:S02]  /*0180*/  IMAD.IADD R8, R7, 0x1, -R8 ;  /* 0x0000000107087824 */ /* 0x000fe400078e0a08 */
[----:B-1----:R-:W-:-:S04]  /*0190*/  IMAD.WIDE R4, R9, 0x4, R4 ;  /* 0x0000000409047825 */ /* 0x002fc800078e0204 */
[----:B------:R-:W-:Y:S01]  /*01a0*/  IMAD R7, R8, 0xc, R9 ;  /* 0x0000000c08077824 */ /* 0x000fe200078e0209 */
[----:B------:R-:W-:Y:S01]  /*01b0*/  CS2R R8, SRZ ;  /* 0x0000000000087805 */ /* 0x000fe2000001ff00 */
[----:B------:R-:W3:Y:S02]  /*01c0*/  @!P0 LDG.E.EL.64 R10, desc[UR4][R4.64] ;  /* 0x00000004040a8981 */ /* 0x000ee4000c2e1b00 */
[----:B--2---:R-:W-:Y:S02]  /*01d0*/  IMAD.WIDE R2, R7, 0x4, R2 ;  /* 0x0000000407027825 */ /* 0x004fe400078e0202 */
[----:B------:R-:W1:Y:S03]  /*01e0*/  LDC.64 R6, c[0x0][0x220] ;  /* 0x00008800ff067b82 */ /* 0x000e660000000a00 */
[----:B------:R-:W3:Y:S01]  /*01f0*/  @!P0 LDG.E.64 R8, desc[UR4][R2.64] ;  /* 0x0000000402088981 */ /* 0x000ee2000c1e1b00 */
[----:B-1----:R-:W-:-:S04]  /*0200*/  IMAD.WIDE R6, R0, 0x4, R6 ;  /* 0x0000000400067825 */ /* 0x002fc800078e0206 */
[----:B---3--:R-:W-:Y:S01]  /*0210*/  FADD R8, R10, R8 ;  /* 0x000000080a087221 */ /* 0x008fe20000000000 */
[----:B------:R-:W-:Y:S01]  /*0220*/  FADD R9, R11, R9 ;  /* 0x000000090b097221 */ /* 0x000fe20000000000 */
[----:B------:R-:W-:Y:S06]  /*0230*/  @P0 EXIT ;  /* 0x000000000000094d */ /* 0x000fec0003800000 */
[----:B------:R-:W-:Y:S01]  /*0240*/  STG.E.64 desc[UR4][R6.64], R8 ;  /* 0x0000000806007986 */ /* 0x000fe2000c101b04 */
[----:B------:R-:W-:Y:S05]  /*0250*/  EXIT ;  /* 0x000000000000794d */ /* 0x000fea0003800000 */
.L_x_0:
[----:B------:R-:W-:-:S00]  /*0260*/  BRA `(.L_x_0) ;  /* 0xfffffffc00fc7947 */ /* 0x000fc0000383ffff */
[----:B------:R-:W-:-:S00]  /*0270*/  NOP ;  /* 0x0000000000007918 */ /* 0x000fc00000000000 */
        /* <DEDUP_REMOVED lines=8> */
.L_x_1:


//--------------------- .nv.constant0.triton_poi_fused_clone_4 --------------------------
	.section	.nv.constant0.triton_poi_fused_clone_4,"a",@progbits
	.sectionflags	@""
	.align	4
.nv.constant0.triton_poi_fused_clone_4:
	.zero		556
